//
// Generated by NVIDIA NVVM Compiler
//
// Compiler Build ID: CL-36424714
// Cuda compilation tools, release 13.0, V13.0.88
// Based on NVVM 20.0.0
//

.version 9.0
.target sm_100
.address_size 64

	// .globl	_Z7kernel4PdS_iii
// _ZZ7kernel4PdS_iiiE1w has been demoted

.visible .entry _Z7kernel4PdS_iii(
	.param .u64 .ptr .align 1 _Z7kernel4PdS_iii_param_0,
	.param .u64 .ptr .align 1 _Z7kernel4PdS_iii_param_1,
	.param .u32 _Z7kernel4PdS_iii_param_2,
	.param .u32 _Z7kernel4PdS_iii_param_3,
	.param .u32 _Z7kernel4PdS_iii_param_4
)
{
	.reg .pred 	%p<3>;
	.reg .b32 	%r<12>;
	.reg .b64 	%rd<11>;
	.reg .b64 	%fd<9>;
	// demoted variable
	.shared .align 8 .f64 _ZZ7kernel4PdS_iiiE1w;
	ld.param.u64 	%rd2, [_Z7kernel4PdS_iii_param_0];
	ld.param.u64 	%rd3, [_Z7kernel4PdS_iii_param_1];
	ld.param.u32 	%r3, [_Z7kernel4PdS_iii_param_2];
	ld.param.u32 	%r11, [_Z7kernel4PdS_iii_param_3];
	ld.param.u32 	%r5, [_Z7kernel4PdS_iii_param_4];
	cvta.to.global.u64 	%rd1, %rd3;
	mov.u32 	%r6, %ntid.x;
	mov.u32 	%r7, %ctaid.x;
	mov.u32 	%r8, %tid.x;
	mad.lo.s32 	%r1, %r6, %r7, %r8;
	setp.ne.s32 	%p1, %r8, 0;
	@%p1 bra 	$L__BB0_2;
	mul.wide.s32 	%rd4, %r11, 8;
	add.s64 	%rd5, %rd1, %rd4;
	ld.global.f64 	%fd3, [%rd5];
	st.shared.f64 	[_ZZ7kernel4PdS_iiiE1w], %fd3;
$L__BB0_2:
	bar.sync 	0;
	setp.eq.s32 	%p2, %r1, %r11;
	mov.f64 	%fd8, 0d3FF0000000000000;
	@%p2 bra 	$L__BB0_4;
	mul.wide.s32 	%rd6, %r1, 8;
	add.s64 	%rd7, %rd1, %rd6;
	ld.global.f64 	%fd5, [%rd7];
	neg.f64 	%fd8, %fd5;
	mov.u32 	%r11, %r1;
$L__BB0_4:
	cvta.to.global.u64 	%rd8, %rd2;
	ld.shared.f64 	%fd6, [_ZZ7kernel4PdS_iiiE1w];
	div.rn.f64 	%fd7, %fd8, %fd6;
	mad.lo.s32 	%r9, %r11, %r5, %r11;
	add.s32 	%r10, %r9, %r3;
	mul.wide.s32 	%rd9, %r10, 8;
	add.s64 	%rd10, %rd8, %rd9;
	st.global.f64 	[%rd10], %fd7;
	ret;

}


// ===== COMPILED SASS (sm_100) =====

	.target	sm_100

	.elftype	@"ET_EXEC"


//--------------------- .note.nv.tkinfo           --------------------------
	.section	.note.nv.tkinfo,"",@"SHT_NOTE"
	.sectionflags	@"SHF_NOTE_NV_TKINFO"
	.tkinfo
        /*0018*/ 	.word	0x00000002
        /*0030*/ 	.string	""
        /*0030*/ 	.string	"ptxas"
        /*0030*/ 	.string	"Cuda compilation tools, release 13.0, V13.0.88"
        /*0030*/ 	.string	"Build cuda_13.0.r13.0/compiler.36424714_0"
        /*0030*/ 	.string	"-arch sm_100 -m 64 "



//--------------------- .note.nv.cuinfo           --------------------------
	.section	.note.nv.cuinfo,"",@"SHT_NOTE"
	.sectionflags	@"SHF_NOTE_NV_CUINFO"
        /*0018*/ 	.short	0x0002
        /*001a*/ 	.short	0x0064
        /*001c*/ 	.short	0x0082
	.zero		2


//--------------------- .nv.info                  --------------------------
	.section	.nv.info,"",@"SHT_CUDA_INFO"
	.align	4


	//----- nvinfo : EIATTR_REGCOUNT
	.align		4
        /*0000*/ 	.byte	0x04, 0x2f
        /*0002*/ 	.short	(.L_1 - .L_0)
	.align		4
.L_0:
        /*0004*/ 	.word	index@(_Z7kernel4PdS_iii)
        /*0008*/ 	.word	0x00000019


	//----- nvinfo : EIATTR_FRAME_SIZE
	.align		4
.L_1:
        /*000c*/ 	.byte	0x04, 0x11
        /*000e*/ 	.short	(.L_3 - .L_2)
	.align		4
.L_2:
        /*0010*/ 	.word	index@($__internal_0_$__cuda_sm20_div_rn_f64_full)
        /*0014*/ 	.word	0x00000000


	//----- nvinfo : EIATTR_FRAME_SIZE
	.align		4
.L_3:
        /*0018*/ 	.byte	0x04, 0x11
        /*001a*/ 	.short	(.L_5 - .L_4)
	.align		4
.L_4:
        /*001c*/ 	.word	index@(_Z7kernel4PdS_iii)
        /*0020*/ 	.word	0x00000000


	//----- nvinfo : EIATTR_MIN_STACK_SIZE
	.align		4
.L_5:
        /*0024*/ 	.byte	0x04, 0x12
        /*0026*/ 	.short	(.L_7 - .L_6)
	.align		4
.L_6:
        /*0028*/ 	.word	index@(_Z7kernel4PdS_iii)
        /*002c*/ 	.word	0x00000000
.L_7:


//--------------------- .nv.compat                --------------------------
	.section	.nv.compat,"",@"SHT_CUDA_COMPAT_INFO"
	.align	4
        /*0000*/ 	.byte	0x02, 0x09, 0x00, 0x00, 0x02, 0x02, 0x01, 0x00, 0x02, 0x05, 0x05, 0x00, 0x03, 0x07, 0x01, 0x01
        /*0010*/ 	.byte	0x02, 0x03, 0x00, 0x00, 0x02, 0x06, 0x01, 0x00, 0x04, 0x0b, 0x08, 0x00, 0x01, 0x00, 0x00, 0x00
        /*0020*/ 	.byte	0x00, 0x00, 0x00, 0x00


//--------------------- .nv.info._Z7kernel4PdS_iii --------------------------
	.section	.nv.info._Z7kernel4PdS_iii,"",@"SHT_CUDA_INFO"
	.sectionflags	@""
	.align	4


	//----- nvinfo : EIATTR_CUDA_API_VERSION
	.align		4
        /*0000*/ 	.byte	0x04, 0x37
        /*0002*/ 	.short	(.L_9 - .L_8)
.L_8:
        /*0004*/ 	.word	0x00000082


	//----- nvinfo : EIATTR_KPARAM_INFO
	.align		4
.L_9:
        /*0008*/ 	.byte	0x04, 0x17
        /*000a*/ 	.short	(.L_11 - .L_10)
.L_10:
        /*000c*/ 	.word	0x00000000
        /*0010*/ 	.short	0x0004
        /*0012*/ 	.short	0x0018
        /*0014*/ 	.byte	0x00, 0xf0, 0x11, 0x00


	//----- nvinfo : EIATTR_KPARAM_INFO
	.align		4
.L_11:
        /*0018*/ 	.byte	0x04, 0x17
        /*001a*/ 	.short	(.L_13 - .L_12)
.L_12:
        /*001c*/ 	.word	0x00000000
        /*0020*/ 	.short	0x0003
        /*0022*/ 	.short	0x0014
        /*0024*/ 	.byte	0x00, 0xf0, 0x11, 0x00


	//----- nvinfo : EIATTR_KPARAM_INFO
	.align		4
.L_13:
        /*0028*/ 	.byte	0x04, 0x17
        /*002a*/ 	.short	(.L_15 - .L_14)
.L_14:
        /*002c*/ 	.word	0x00000000
        /*0030*/ 	.short	0x0002
        /*0032*/ 	.short	0x0010
        /*0034*/ 	.byte	0x00, 0xf0, 0x11, 0x00


	//----- nvinfo : EIATTR_KPARAM_INFO
	.align		4
.L_15:
        /*0038*/ 	.byte	0x04, 0x17
        /*003a*/ 	.short	(.L_17 - .L_16)
.L_16:
        /*003c*/ 	.word	0x00000000
        /*0040*/ 	.short	0x0001
        /*0042*/ 	.short	0x0008
        /*0044*/ 	.byte	0x00, 0xf5, 0x21, 0x00


	//----- nvinfo : EIATTR_KPARAM_INFO
	.align		4
.L_17:
        /*0048*/ 	.byte	0x04, 0x17
        /*004a*/ 	.short	(.L_19 - .L_18)
.L_18:
        /*004c*/ 	.word	0x00000000
        /*0050*/ 	.short	0x0000
        /*0052*/ 	.short	0x0000
        /*0054*/ 	.byte	0x00, 0xf5, 0x21, 0x00


	//----- nvinfo : EIATTR_SPARSE_MMA_MASK
	.align		4
.L_19:
        /*0058*/ 	.byte	0x03, 0x50
        /*005a*/ 	.short	0x0000


	//----- nvinfo : EIATTR_MAXREG_COUNT
	.align		4
        /*005c*/ 	.byte	0x03, 0x1b
        /*005e*/ 	.short	0x00ff


	//----- nvinfo : EIATTR_NUM_BARRIERS
	.align		4
        /*0060*/ 	.byte	0x02, 0x4c
        /*0062*/ 	.byte	0x01
	.zero		1


	//----- nvinfo : EIATTR_MERCURY_ISA_VERSION
	.align		4
        /*0064*/ 	.byte	0x03, 0x5f
        /*0066*/ 	.short	0x0101


	//----- nvinfo : EIATTR_VRC_CTA_INIT_COUNT
	.align		4
        /*0068*/ 	.byte	0x02, 0x4a
	.zero		1
	.zero		1


	//----- nvinfo : EIATTR_EXIT_INSTR_OFFSETS
	.align		4
        /*006c*/ 	.byte	0x04, 0x1c
        /*006e*/ 	.short	(.L_21 - .L_20)


	//   ....[0]....
.L_20:
        /*0070*/ 	.word	0x00000360


	//----- nvinfo : EIATTR_CRS_STACK_SIZE
	.align		4
.L_21:
        /*0074*/ 	.byte	0x04, 0x1e
        /*0076*/ 	.short	(.L_23 - .L_22)
.L_22:
        /*0078*/ 	.word	0x00000000


	//----- nvinfo : EIATTR_CBANK_PARAM_SIZE
	.align		4
.L_23:
        /*007c*/ 	.byte	0x03, 0x19
        /*007e*/ 	.short	0x001c


	//----- nvinfo : EIATTR_PARAM_CBANK
	.align		4
        /*0080*/ 	.byte	0x04, 0x0a
        /*0082*/ 	.short	(.L_25 - .L_24)
	.align		4
.L_24:
        /*0084*/ 	.word	index@(.nv.constant0._Z7kernel4PdS_iii)
        /*0088*/ 	.short	0x0380
        /*008a*/ 	.short	0x001c


	//----- nvinfo : EIATTR_SW_WAR
	.align		4
.L_25:
        /*008c*/ 	.byte	0x04, 0x36
        /*008e*/ 	.short	(.L_27 - .L_26)
.L_26:
        /*0090*/ 	.word	0x00000008
.L_27:


//--------------------- .nv.callgraph             --------------------------
	.section	.nv.callgraph,"",@"SHT_CUDA_CALLGRAPH"
	.align	4
	.sectionentsize	8
	.align		4
        /*0000*/ 	.word	0x00000000
	.align		4
        /*0004*/ 	.word	0xffffffff
	.align		4
        /*0008*/ 	.word	0x00000000
	.align		4
        /*000c*/ 	.word	0xfffffffe
	.align		4
        /*0010*/ 	.word	0x00000000
	.align		4
        /*0014*/ 	.word	0xfffffffd
	.align		4
        /*0018*/ 	.word	0x00000000
	.align		4
        /*001c*/ 	.word	0xfffffffc


//--------------------- .text._Z7kernel4PdS_iii   --------------------------
	.section	.text._Z7kernel4PdS_iii,"ax",@progbits
	.align	128
        .global         _Z7kernel4PdS_iii
        .type           _Z7kernel4PdS_iii,@function
        .size           _Z7kernel4PdS_iii,(.L_x_8 - _Z7kernel4PdS_iii)
        .other          _Z7kernel4PdS_iii,@"STO_CUDA_ENTRY STV_DEFAULT"
_Z7kernel4PdS_iii:
.text._Z7kernel4PdS_iii:
[----:B------:R-:W-:Y:S01]  /*0000*/  LDC R1, c[0x0][0x37c] ;  /* 0x0000df00ff017b82 */ /* 0x000fe20000000800 */
[----:B------:R-:W0:Y:S07]  /*0010*/  S2R R5, SR_TID.X ;  /* 0x0000000000057919 */ /* 0x000e2e0000002100 */
[----:B------:R-:W1:Y:S01]  /*0020*/  LDC R7, c[0x0][0x394] ;  /* 0x0000e500ff077b82 */ /* 0x000e620000000800 */
[----:B------:R-:W2:Y:S01]  /*0030*/  LDCU.64 UR6, c[0x0][0x358] ;  /* 0x00006b00ff0677ac */ /* 0x000ea20008000a00 */
[----:B0-----:R-:W-:-:S13]  /*0040*/  ISETP.NE.AND P0, PT, R5, RZ, PT ;  /* 0x000000ff0500720c */ /* 0x001fda0003f05270 */
[----:B------:R-:W1:Y:S02]  /*0050*/  @!P0 LDC.64 R2, c[0x0][0x388] ;  /* 0x0000e200ff028b82 */ /* 0x000e640000000a00 */
[----:B-1----:R-:W-:-:S06]  /*0060*/  @!P0 IMAD.WIDE R2, R7, 0x8, R2 ;  /* 0x0000000807028825 */ /* 0x002fcc00078e0202 */
[----:B--2---:R-:W2:Y:S01]  /*0070*/  @!P0 LDG.E.64 R2, desc[UR6][R2.64] ;  /* 0x0000000602028981 */ /* 0x004ea2000c1e1b00 */
[----:B------:R-:W0:Y:S01]  /*0080*/  LDCU UR4, c[0x0][0x360] ;  /* 0x00006c00ff0477ac */ /* 0x000e220008000800 */
[----:B------:R-:W1:Y:S01]  /*0090*/  S2UR UR5, SR_CgaCtaId ;  /* 0x00000000000579c3 */ /* 0x000e620000008800 */
[----:B------:R-:W0:Y:S02]  /*00a0*/  S2R R4, SR_CTAID.X ;  /* 0x0000000000047919 */ /* 0x000e240000002500 */
[----:B0-----:R-:W-:Y:S01]  /*00b0*/  IMAD R4, R4, UR4, R5 ;  /* 0x0000000404047c24 */ /* 0x001fe2000f8e0205 */
[----:B------:R-:W-:Y:S02]  /*00c0*/  UMOV UR4, 0x400 ;  /* 0x0000040000047882 */ /* 0x000fe40000000000 */
[----:B-1----:R-:W-:Y:S02]  /*00d0*/  ULEA UR4, UR5, UR4, 0x18 ;  /* 0x0000000405047291 */ /* 0x002fe4000f8ec0ff */
[----:B------:R-:W-:-:S13]  /*00e0*/  ISETP.NE.AND P1, PT, R4, R7, PT ;  /* 0x000000070400720c */ /* 0x000fda0003f25270 */
[----:B------:R-:W0:Y:S02]  /*00f0*/  @P1 LDC.64 R10, c[0x0][0x388] ;  /* 0x0000e200ff0a1b82 */ /* 0x000e240000000a00 */
[----:B0-----:R-:W-:Y:S01]  /*0100*/  @P1 IMAD.WIDE R10, R4, 0x8, R10 ;  /* 0x00000008040a1825 */ /* 0x001fe200078e020a */
[----:B--2---:R-:W-:Y:S05]  /*0110*/  @!P0 STS.64 [UR4], R2 ;  /* 0x00000002ff008988 */ /* 0x004fea0008000a04 */
[----:B------:R-:W-:Y:S06]  /*0120*/  BAR.SYNC.DEFER_BLOCKING 0x0 ;  /* 0x0000000000007b1d */ /* 0x000fec0000010000 */
[----:B------:R-:W2:Y:S01]  /*0130*/  @P1 LDG.E.64 R10, desc[UR6][R10.64] ;  /* 0x000000060a0a1981 */ /* 0x000ea2000c1e1b00 */
[----:B------:R-:W-:Y:S01]  /*0140*/  IMAD.MOV.U32 R8, RZ, RZ, 0x1 ;  /* 0x00000001ff087424 */ /* 0x000fe200078e00ff */
[----:B------:R-:W-:Y:S02]  /*0150*/  BSSY.RECONVERGENT B0, `(.L_x_0) ;  /* 0x0000019000007945 */ /* 0x000fe40003800200 */
[----:B------:R-:W0:Y:S01]  /*0160*/  LDS.64 R6, [UR4] ;  /* 0x00000004ff067984 */ /* 0x000e220008000a00 */
[----:B------:R-:W1:Y:S01]  /*0170*/  LDCU UR4, c[0x0][0x394] ;  /* 0x00007280ff0477ac */ /* 0x000e620008000800 */
[----:B0-----:R-:W0:Y:S02]  /*0180*/  MUFU.RCP64H R9, R7 ;  /* 0x0000000700097308 */ /* 0x001e240000001800 */
[----:B0-----:R-:W-:-:S08]  /*0190*/  DFMA R12, -R6, R8, 1 ;  /* 0x3ff00000060c742b */ /* 0x001fd00000000108 */
[----:B------:R-:W-:-:S08]  /*01a0*/  DFMA R12, R12, R12, R12 ;  /* 0x0000000c0c0c722b */ /* 0x000fd0000000000c */
[----:B------:R-:W-:Y:S01]  /*01b0*/  DFMA R12, R8, R12, R8 ;  /* 0x0000000c080c722b */ /* 0x000fe20000000008 */
[----:B------:R-:W-:Y:S02]  /*01c0*/  IMAD.MOV.U32 R8, RZ, RZ, 0x0 ;  /* 0x00000000ff087424 */ /* 0x000fe400078e00ff */
[----:B------:R-:W-:-:S05]  /*01d0*/  IMAD.MOV.U32 R9, RZ, RZ, 0x3ff00000 ;  /* 0x3ff00000ff097424 */ /* 0x000fca00078e00ff */
[----:B------:R-:W-:-:S08]  /*01e0*/  DFMA R14, -R6, R12, 1 ;  /* 0x3ff00000060e742b */ /* 0x000fd0000000010c */
[----:B------:R-:W-:Y:S02]  /*01f0*/  DFMA R14, R12, R14, R12 ;  /* 0x0000000e0c0e722b */ /* 0x000fe4000000000c */
[----:B--2---:R-:W-:-:S08]  /*0200*/  @P1 DADD R8, -RZ, -R10 ;  /* 0x00000000ff081229 */ /* 0x004fd0000000090a */
[----:B------:R-:W-:Y:S02]  /*0210*/  DMUL R2, R14, R8 ;  /* 0x000000080e027228 */ /* 0x000fe40000000000 */
[----:B------:R-:W-:-:S06]  /*0220*/  FSETP.GEU.AND P2, PT, |R9|, 6.5827683646048100446e-37, PT ;  /* 0x036000000900780b */ /* 0x000fcc0003f4e200 */
[----:B------:R-:W-:-:S08]  /*0230*/  DFMA R10, -R6, R2, R8 ;  /* 0x00000002060a722b */ /* 0x000fd00000000108 */
[----:B------:R-:W-:-:S10]  /*0240*/  DFMA R2, R14, R10, R2 ;  /* 0x0000000a0e02722b */ /* 0x000fd40000000002 */
[----:B------:R-:W-:-:S05]  /*0250*/  FFMA R0, RZ, R7, R3 ;  /* 0x00000007ff007223 */ /* 0x000fca0000000003 */
[----:B------:R-:W-:Y:S01]  /*0260*/  FSETP.GT.AND P0, PT, |R0|, 1.469367938527859385e-39, PT ;  /* 0x001000000000780b */ /* 0x000fe20003f04200 */
[----:B-1----:R-:W-:Y:S02]  /*0270*/  IMAD.U32 R0, RZ, RZ, UR4 ;  /* 0x00000004ff007e24 */ /* 0x002fe4000f8e00ff */
[----:B------:R-:W-:-:S10]  /*0280*/  @P1 IMAD.MOV.U32 R0, RZ, RZ, R4 ;  /* 0x000000ffff001224 */ /* 0x000fd400078e0004 */
[----:B------:R-:W-:Y:S05]  /*0290*/  @P0 BRA P2, `(.L_x_1) ;  /* 0x0000000000100947 */ /* 0x000fea0001000000 */
[----:B------:R-:W-:Y:S01]  /*02a0*/  IMAD.MOV.U32 R4, RZ, RZ, R8 ;  /* 0x000000ffff047224 */ /* 0x000fe200078e0008 */
[----:B------:R-:W-:Y:S01]  /*02b0*/  MOV R10, 0x2e0 ;  /* 0x000002e0000a7802 */ /* 0x000fe20000000f00 */
[----:B------:R-:W-:-:S07]  /*02c0*/  IMAD.MOV.U32 R5, RZ, RZ, R9 ;  /* 0x000000ffff057224 */ /* 0x000fce00078e0009 */
[----:B------:R-:W-:Y:S05]  /*02d0*/  CALL.REL.NOINC `($__internal_0_$__cuda_sm20_div_rn_f64_full) ;  /* 0x0000000000247944 */ /* 0x000fea0003c00000 */
.L_x_1:
[----:B------:R-:W-:Y:S05]  /*02e0*/  BSYNC.RECONVERGENT B0 ;  /* 0x0000000000007941 */ /* 0x000fea0003800200 */
.L_x_0:
[----:B------:R-:W0:Y:S01]  /*02f0*/  LDCU UR4, c[0x0][0x398] ;  /* 0x00007300ff0477ac */ /* 0x000e220008000800 */
[----:B------:R-:W1:Y:S01]  /*0300*/  LDC.64 R4, c[0x0][0x380] ;  /* 0x0000e000ff047b82 */ /* 0x000e620000000a00 */
[----:B------:R-:W2:Y:S01]  /*0310*/  LDCU UR5, c[0x0][0x390] ;  /* 0x00007200ff0577ac */ /* 0x000ea20008000800 */
[----:B0-----:R-:W-:-:S04]  /*0320*/  IMAD R0, R0, UR4, R0 ;  /* 0x0000000400007c24 */ /* 0x001fc8000f8e0200 */
[----:B--2---:R-:W-:-:S04]  /*0330*/  VIADD R7, R0, UR5 ;  /* 0x0000000500077c36 */ /* 0x004fc80008000000 */
[----:B-1----:R-:W-:-:S05]  /*0340*/  IMAD.WIDE R4, R7, 0x8, R4 ;  /* 0x0000000807047825 */ /* 0x002fca00078e0204 */
[----:B------:R-:W-:Y:S01]  /*0350*/  STG.E.64 desc[UR6][R4.64], R2 ;  /* 0x0000000204007986 */ /* 0x000fe2000c101b06 */
[----:B------:R-:W-:Y:S05]  /*0360*/  EXIT ;  /* 0x000000000000794d */ /* 0x000fea0003800000 */
        .weak           $__internal_0_$__cuda_sm20_div_rn_f64_full
        .type           $__internal_0_$__cuda_sm20_div_rn_f64_full,@function
        .size           $__internal_0_$__cuda_sm20_div_rn_f64_full,(.L_x_8 - $__internal_0_$__cuda_sm20_div_rn_f64_full)
$__internal_0_$__cuda_sm20_div_rn_f64_full:
[C---:B------:R-:W-:Y:S01]  /*0370*/  FSETP.GEU.AND P0, PT, |R7|.reuse, 1.469367938527859385e-39, PT ;  /* 0x001000000700780b */ /* 0x040fe20003f0e200 */
[----:B------:R-:W-:Y:S01]  /*0380*/  IMAD.MOV.U32 R16, RZ, RZ, 0x1 ;  /* 0x00000001ff107424 */ /* 0x000fe200078e00ff */
[----:B------:R-:W-:Y:S01]  /*0390*/  LOP3.LUT R2, R7, 0x800fffff, RZ, 0xc0, !PT ;  /* 0x800fffff07027812 */ /* 0x000fe200078ec0ff */
[----:B------:R-:W-:Y:S01]  /*03a0*/  BSSY.RECONVERGENT B1, `(.L_x_2) ;  /* 0x0000055000017945 */ /* 0x000fe20003800200 */
[C---:B------:R-:W-:Y:S02]  /*03b0*/  FSETP.GEU.AND P2, PT, |R5|.reuse, 1.469367938527859385e-39, PT ;  /* 0x001000000500780b */ /* 0x040fe40003f4e200 */
[----:B------:R-:W-:Y:S01]  /*03c0*/  LOP3.LUT R3, R2, 0x3ff00000, RZ, 0xfc, !PT ;  /* 0x3ff0000002037812 */ /* 0x000fe200078efcff */
[----:B------:R-:W-:Y:S01]  /*03d0*/  IMAD.MOV.U32 R2, RZ, RZ, R6 ;  /* 0x000000ffff027224 */ /* 0x000fe200078e0006 */
[----:B------:R-:W-:Y:S02]  /*03e0*/  LOP3.LUT R11, R5, 0x7ff00000, RZ, 0xc0, !PT ;  /* 0x7ff00000050b7812 */ /* 0x000fe400078ec0ff */
[----:B------:R-:W-:-:S03]  /*03f0*/  LOP3.LUT R14, R7, 0x7ff00000, RZ, 0xc0, !PT ;  /* 0x7ff00000070e7812 */ /* 0x000fc600078ec0ff */
[----:B------:R-:W-:Y:S01]  /*0400*/  @!P0 DMUL R2, R6, 8.98846567431157953865e+307 ;  /* 0x7fe0000006028828 */ /* 0x000fe20000000000 */
[----:B------:R-:W-:-:S03]  /*0410*/  ISETP.GE.U32.AND P1, PT, R11, R14, PT ;  /* 0x0000000e0b00720c */ /* 0x000fc60003f26070 */
[----:B------:R-:W-:Y:S01]  /*0420*/  @!P2 LOP3.LUT R12, R7, 0x7ff00000, RZ, 0xc0, !PT ;  /* 0x7ff00000070ca812 */ /* 0x000fe200078ec0ff */
[----:B------:R-:W-:Y:S01]  /*0430*/  @!P2 IMAD.MOV.U32 R18, RZ, RZ, RZ ;  /* 0x000000ffff12a224 */ /* 0x000fe200078e00ff */
[----:B------:R-:W0:Y:S02]  /*0440*/  MUFU.RCP64H R17, R3 ;  /* 0x0000000300117308 */ /* 0x000e240000001800 */
[----:B------:R-:W-:Y:S01]  /*0450*/  @!P2 ISETP.GE.U32.AND P3, PT, R11, R12, PT ;  /* 0x0000000c0b00a20c */ /* 0x000fe20003f66070 */
[----:B------:R-:W-:-:S05]  /*0460*/  IMAD.MOV.U32 R12, RZ, RZ, 0x1ca00000 ;  /* 0x1ca00000ff0c7424 */ /* 0x000fca00078e00ff */
[----:B------:R-:W-:-:S04]  /*0470*/  @!P2 SEL R13, R12, 0x63400000, !P3 ;  /* 0x634000000c0da807 */ /* 0x000fc80005800000 */
[----:B------:R-:W-:-:S04]  /*0480*/  @!P2 LOP3.LUT R13, R13, 0x80000000, R5, 0xf8, !PT ;  /* 0x800000000d0da812 */ /* 0x000fc800078ef805 */
[----:B------:R-:W-:Y:S01]  /*0490*/  @!P2 LOP3.LUT R19, R13, 0x100000, RZ, 0xfc, !PT ;  /* 0x001000000d13a812 */ /* 0x000fe200078efcff */
[----:B0-----:R-:W-:-:S08]  /*04a0*/  DFMA R8, R16, -R2, 1 ;  /* 0x3ff000001008742b */ /* 0x001fd00000000802 */
[----:B------:R-:W-:-:S08]  /*04b0*/  DFMA R8, R8, R8, R8 ;  /* 0x000000080808722b */ /* 0x000fd00000000008 */
[----:B------:R-:W-:Y:S01]  /*04c0*/  DFMA R16, R16, R8, R16 ;  /* 0x000000081010722b */ /* 0x000fe20000000010 */
[----:B------:R-:W-:Y:S01]  /*04d0*/  SEL R9, R12, 0x63400000, !P1 ;  /* 0x634000000c097807 */ /* 0x000fe20004800000 */
[----:B------:R-:W-:-:S03]  /*04e0*/  IMAD.MOV.U32 R8, RZ, RZ, R4 ;  /* 0x000000ffff087224 */ /* 0x000fc600078e0004 */
[----:B------:R-:W-:-:S03]  /*04f0*/  LOP3.LUT R9, R9, 0x800fffff, R5, 0xf8, !PT ;  /* 0x800fffff09097812 */ /* 0x000fc600078ef805 */
[----:B------:R-:W-:-:S03]  /*0500*/  DFMA R20, R16, -R2, 1 ;  /* 0x3ff000001014742b */ /* 0x000fc60000000802 */
[----:B------:R-:W-:-:S05]  /*0510*/  @!P2 DFMA R8, R8, 2, -R18 ;  /* 0x400000000808a82b */ /* 0x000fca0000000812 */
[----:B------:R-:W-:Y:S01]  /*0520*/  DFMA R16, R16, R20, R16 ;  /* 0x000000141010722b */ /* 0x000fe20000000010 */
[----:B------:R-:W-:Y:S02]  /*0530*/  IMAD.MOV.U32 R21, RZ, RZ, R11 ;  /* 0x000000ffff157224 */ /* 0x000fe400078e000b */
[----:B------:R-:W-:Y:S01]  /*0540*/  IMAD.MOV.U32 R20, RZ, RZ, R14 ;  /* 0x000000ffff147224 */ /* 0x000fe200078e000e */
[----:B------:R-:W-:Y:S02]  /*0550*/  @!P0 LOP3.LUT R20, R3, 0x7ff00000, RZ, 0xc0, !PT ;  /* 0x7ff0000003148812 */ /* 0x000fe400078ec0ff */
[----:B------:R-:W-:Y:S02]  /*0560*/  @!P2 LOP3.LUT R21, R9, 0x7ff00000, RZ, 0xc0, !PT ;  /* 0x7ff000000915a812 */ /* 0x000fe400078ec0ff */
[----:B------:R-:W-:Y:S01]  /*0570*/  DMUL R18, R16, R8 ;  /* 0x0000000810127228 */ /* 0x000fe20000000000 */
[----:B------:R-:W-:Y:S02]  /*0580*/  VIADD R22, R20, 0xffffffff ;  /* 0xffffffff14167836 */ /* 0x000fe40000000000 */
[----:B------:R-:W-:-:S05]  /*0590*/  VIADD R13, R21, 0xffffffff ;  /* 0xffffffff150d7836 */ /* 0x000fca0000000000 */
[----:B------:R-:W-:Y:S01]  /*05a0*/  DFMA R14, R18, -R2, R8 ;  /* 0x80000002120e722b */ /* 0x000fe20000000008 */
[----:B------:R-:W-:-:S04]  /*05b0*/  ISETP.GT.U32.AND P0, PT, R13, 0x7feffffe, PT ;  /* 0x7feffffe0d00780c */ /* 0x000fc80003f04070 */
[----:B------:R-:W-:-:S03]  /*05c0*/  ISETP.GT.U32.OR P0, PT, R22, 0x7feffffe, P0 ;  /* 0x7feffffe1600780c */ /* 0x000fc60000704470 */
[----:B------:R-:W-:-:S10]  /*05d0*/  DFMA R14, R16, R14, R18 ;  /* 0x0000000e100e722b */ /* 0x000fd40000000012 */
[----:B------:R-:W-:Y:S05]  /*05e0*/  @P0 BRA `(.L_x_3) ;  /* 0x00000000006c0947 */ /* 0x000fea0003800000 */
[----:B------:R-:W-:-:S04]  /*05f0*/  LOP3.LUT R16, R7, 0x7ff00000, RZ, 0xc0, !PT ;  /* 0x7ff0000007107812 */ /* 0x000fc800078ec0ff */
[CC--:B------:R-:W-:Y:S02]  /*0600*/  VIADDMNMX R4, R11.reuse, -R16.reuse, 0xb9600000, !PT ;  /* 0xb96000000b047446 */ /* 0x0c0fe40007800910 */
[----:B------:R-:W-:Y:S02]  /*0610*/  ISETP.GE.U32.AND P0, PT, R11, R16, PT ;  /* 0x000000100b00720c */ /* 0x000fe40003f06070 */
[----:B------:R-:W-:Y:S02]  /*0620*/  VIMNMX R4, PT, PT, R4, 0x46a00000, PT ;  /* 0x46a0000004047848 */ /* 0x000fe40003fe0100 */
[----:B------:R-:W-:-:S05]  /*0630*/  SEL R11, R12, 0x63400000, !P0 ;  /* 0x634000000c0b7807 */ /* 0x000fca0004000000 */
[----:B------:R-:W-:Y:S02]  /*0640*/  IMAD.IADD R11, R4, 0x1, -R11 ;  /* 0x00000001040b7824 */ /* 0x000fe400078e0a0b */
[----:B------:R-:W-:Y:S02]  /*0650*/  IMAD.MOV.U32 R4, RZ, RZ, RZ ;  /* 0x000000ffff047224 */ /* 0x000fe400078e00ff */
[----:B------:R-:W-:-:S06]  /*0660*/  VIADD R5, R11, 0x7fe00000 ;  /* 0x7fe000000b057836 */ /* 0x000fcc0000000000 */
[----:B------:R-:W-:-:S10]  /*0670*/  DMUL R12, R14, R4 ;  /* 0x000000040e0c7228 */ /* 0x000fd40000000000 */
[----:B------:R-:W-:-:S13]  /*0680*/  FSETP.GTU.AND P0, PT, |R13|, 1.469367938527859385e-39, PT ;  /* 0x001000000d00780b */ /* 0x000fda0003f0c200 */
[----:B------:R-:W-:Y:S05]  /*0690*/  @P0 BRA `(.L_x_4) ;  /* 0x0000000000940947 */ /* 0x000fea0003800000 */
[----:B------:R-:W-:Y:S01]  /*06a0*/  DFMA R2, R14, -R2, R8 ;  /* 0x800000020e02722b */ /* 0x000fe20000000008 */
[----:B------:R-:W-:-:S09]  /*06b0*/  IMAD.MOV.U32 R4, RZ, RZ, RZ ;  /* 0x000000ffff047224 */ /* 0x000fd200078e00ff */
[C---:B------:R-:W-:Y:S02]  /*06c0*/  FSETP.NEU.AND P0, PT, R3.reuse, RZ, PT ;  /* 0x000000ff0300720b */ /* 0x040fe40003f0d000 */
[----:B------:R-:W-:-:S04]  /*06d0*/  LOP3.LUT R7, R3, 0x80000000, R7, 0x48, !PT ;  /* 0x8000000003077812 */ /* 0x000fc800078e4807 */
[----:B------:R-:W-:-:S07]  /*06e0*/  LOP3.LUT R5, R7, R5, RZ, 0xfc, !PT ;  /* 0x0000000507057212 */ /* 0x000fce00078efcff */
[----:B------:R-:W-:Y:S05]  /*06f0*/  @!P0 BRA `(.L_x_4) ;  /* 0x00000000007c8947 */ /* 0x000fea0003800000 */
[----:B------:R-:W-:Y:S01]  /*0700*/  IMAD.MOV R3, RZ, RZ, -R11 ;  /* 0x000000ffff037224 */ /* 0x000fe200078e0a0b */
[----:B------:R-:W-:Y:S01]  /*0710*/  DMUL.RP R4, R14, R4 ;  /* 0x000000040e047228 */ /* 0x000fe20000008000 */
[----:B------:R-:W-:-:S06]  /*0720*/  IMAD.MOV.U32 R2, RZ, RZ, RZ ;  /* 0x000000ffff027224 */ /* 0x000fcc00078e00ff */
[----:B------:R-:W-:-:S03]  /*0730*/  DFMA R2, R12, -R2, R14 ;  /* 0x800000020c02722b */ /* 0x000fc6000000000e */
[----:B------:R-:W-:-:S03]  /*0740*/  LOP3.LUT R7, R5, R7, RZ, 0x3c, !PT ;  /* 0x0000000705077212 */ /* 0x000fc600078e3cff */
[----:B------:R-:W-:-:S04]  /*0750*/  IADD3 R2, PT, PT, -R11, -0x43300000, RZ ;  /* 0xbcd000000b027810 */ /* 0x000fc80007ffe1ff */
[----:B------:R-:W-:-:S04]  /*0760*/  FSETP.NEU.AND P0, PT, |R3|, R2, PT ;  /* 0x000000020300720b */ /* 0x000fc80003f0d200 */
[----:B------:R-:W-:Y:S02]  /*0770*/  FSEL R12, R4, R12, !P0 ;  /* 0x0000000c040c7208 */ /* 0x000fe40004000000 */
[----:B------:R-:W-:Y:S01]  /*0780*/  FSEL R13, R7, R13, !P0 ;  /* 0x0000000d070d7208 */ /* 0x000fe20004000000 */
[----:B------:R-:W-:Y:S06]  /*0790*/  BRA `(.L_x_4) ;  /* 0x0000000000547947 */ /* 0x000fec0003800000 */
.L_x_3:
[----:B------:R-:W-:-:S14]  /*07a0*/  DSETP.NAN.AND P0, PT, R4, R4, PT ;  /* 0x000000040400722a */ /* 0x000fdc0003f08000 */
[----:B------:R-:W-:Y:S05]  /*07b0*/  @P0 BRA `(.L_x_5) ;  /* 0x0000000000440947 */ /* 0x000fea0003800000 */
[----:B------:R-:W-:-:S14]  /*07c0*/  DSETP.NAN.AND P0, PT, R6, R6, PT ;  /* 0x000000060600722a */ /* 0x000fdc0003f08000 */
[----:B------:R-:W-:Y:S05]  /*07d0*/  @P0 BRA `(.L_x_6) ;  /* 0x0000000000300947 */ /* 0x000fea0003800000 */
[----:B------:R-:W-:Y:S01]  /*07e0*/  ISETP.NE.AND P0, PT, R21, R20, PT ;  /* 0x000000141500720c */ /* 0x000fe20003f05270 */
[----:B------:R-:W-:Y:S02]  /*07f0*/  IMAD.MOV.U32 R12, RZ, RZ, 0x0 ;  /* 0x00000000ff0c7424 */ /* 0x000fe400078e00ff */
[----:B------:R-:W-:-:S10]  /*0800*/  IMAD.MOV.U32 R13, RZ, RZ, -0x80000 ;  /* 0xfff80000ff0d7424 */ /* 0x000fd400078e00ff */
[----:B------:R-:W-:Y:S05]  /*0810*/  @!P0 BRA `(.L_x_4) ;  /* 0x0000000000348947 */ /* 0x000fea0003800000 */
[----:B------:R-:W-:Y:S02]  /*0820*/  ISETP.NE.AND P0, PT, R21, 0x7ff00000, PT ;  /* 0x7ff000001500780c */ /* 0x000fe40003f05270 */
[----:B------:R-:W-:Y:S02]  /*0830*/  LOP3.LUT R13, R5, 0x80000000, R7, 0x48, !PT ;  /* 0x80000000050d7812 */ /* 0x000fe400078e4807 */
[----:B------:R-:W-:-:S13]  /*0840*/  ISETP.EQ.OR P0, PT, R20, RZ, !P0 ;  /* 0x000000ff1400720c */ /* 0x000fda0004702670 */
[----:B------:R-:W-:Y:S01]  /*0850*/  @P0 LOP3.LUT R2, R13, 0x7ff00000, RZ, 0xfc, !PT ;  /* 0x7ff000000d020812 */ /* 0x000fe200078efcff */
[----:B------:R-:W-:Y:S02]  /*0860*/  @!P0 IMAD.MOV.U32 R12, RZ, RZ, RZ ;  /* 0x000000ffff0c8224 */ /* 0x000fe400078e00ff */
[----:B------:R-:W-:Y:S02]  /*0870*/  @P0 IMAD.MOV.U32 R12, RZ, RZ, RZ ;  /* 0x000000ffff0c0224 */ /* 0x000fe400078e00ff */
[----:B------:R-:W-:Y:S01]  /*0880*/  @P0 IMAD.MOV.U32 R13, RZ, RZ, R2 ;  /* 0x000000ffff0d0224 */ /* 0x000fe200078e0002 */
[----:B------:R-:W-:Y:S06]  /*0890*/  BRA `(.L_x_4) ;  /* 0x0000000000147947 */ /* 0x000fec0003800000 */
.L_x_6:
[----:B------:R-:W-:Y:S01]  /*08a0*/  LOP3.LUT R13, R7, 0x80000, RZ, 0xfc, !PT ;  /* 0x00080000070d7812 */ /* 0x000fe200078efcff */
[----:B------:R-:W-:Y:S01]  /*08b0*/  IMAD.MOV.U32 R12, RZ, RZ, R6 ;  /* 0x000000ffff0c7224 */ /* 0x000fe200078e0006 */
[----:B------:R-:W-:Y:S06]  /*08c0*/  BRA `(.L_x_4) ;  /* 0x0000000000087947 */ /* 0x000fec0003800000 */
.L_x_5:
[----:B------:R-:W-:Y:S01]  /*08d0*/  LOP3.LUT R13, R5, 0x80000, RZ, 0xfc, !PT ;  /* 0x00080000050d7812 */ /* 0x000fe200078efcff */
[----:B------:R-:W-:-:S07]  /*08e0*/  IMAD.MOV.U32 R12, RZ, RZ, R4 ;  /* 0x000000ffff0c7224 */ /* 0x000fce00078e0004 */
.L_x_4:
[----:B------:R-:W-:Y:S05]  /*08f0*/  BSYNC.RECONVERGENT B1 ;  /* 0x0000000000017941 */ /* 0x000fea0003800200 */
.L_x_2:
[----:B------:R-:W-:Y:S02]  /*0900*/  IMAD.MOV.U32 R11, RZ, RZ, 0x0 ;  /* 0x00000000ff0b7424 */ /* 0x000fe400078e00ff */
[----:B------:R-:W-:Y:S02]  /*0910*/  IMAD.MOV.U32 R2, RZ, RZ, R12 ;  /* 0x000000ffff027224 */ /* 0x000fe400078e000c */
[----:B------:R-:W-:Y:S01]  /*0920*/  IMAD.MOV.U32 R3, RZ, RZ, R13 ;  /* 0x000000ffff037224 */ /* 0x000fe200078e000d */
[----:B------:R-:W-:Y:S06]  /*0930*/  RET.REL.NODEC R10 `(_Z7kernel4PdS_iii) ;  /* 0xfffffff40ab07950 */ /* 0x000fec0003c3ffff */
.L_x_7:
[----:B------:R-:W-:-:S00]  /*0940*/  BRA `(.L_x_7) ;  /* 0xfffffffc00fc7947 */ /* 0x000fc0000383ffff */
[----:B------:R-:W-:-:S00]  /*0950*/  NOP ;  /* 0x0000000000007918 */ /* 0x000fc00000000000 */
        /* <DEDUP_REMOVED lines=10> */
.L_x_8:


//--------------------- .nv.shared._Z7kernel4PdS_iii --------------------------
	.section	.nv.shared._Z7kernel4PdS_iii,"aw",@nobits
	.sectionflags	@""
	.align	8
.nv.shared._Z7kernel4PdS_iii:
	.zero		1032


//--------------------- .nv.shared.reserved.0     --------------------------
	.section	.nv.shared.reserved.0,"aw",@nobits
	.weak		__nv_reservedSMEM_offset_0_alias
	.size		__nv_reservedSMEM_offset_0_alias, 0, 64
	.other		__nv_reservedSMEM_offset_0_alias,@"STO_CUDA_RESERVED_SHARED STV_DEFAULT"
__nv_reservedSMEM_offset_0_alias:
	.zero		0
	.zero		64


//--------------------- .nv.constant0._Z7kernel4PdS_iii --------------------------
	.section	.nv.constant0._Z7kernel4PdS_iii,"a",@progbits
	.sectionflags	@""
	.align	4
.nv.constant0._Z7kernel4PdS_iii:
	.zero		924


//--------------------- SYMBOLS --------------------------

	.type		.nv.reservedSmem.offset0,@object
	.size		.nv.reservedSmem.offset0,0x4
	.type		.nv.reservedSmem.cap,@object
	.size		.nv.reservedSmem.cap,0x4
